	.headerflags	@"EF_CUDA_TEXMODE_UNIFIED EF_CUDA_64BIT_ADDRESS EF_CUDA_ACCELERATORS EF_CUDA_SM90 EF_CUDA_VIRTUAL_SM(EF_CUDA_SM90)"
	.elftype	@"ET_EXEC"


//--------------------- .nv.info                  --------------------------
	.section	.nv.info,"",@"SHT_CUDA_INFO"
	.align	4


	//----- nvinfo : EIATTR_REGCOUNT
	.align		4
        /*0000*/ 	.byte	0x04, 0x2f
        /*0002*/ 	.short	(.L_3 - .L_2)
	.align		4
.L_2:
        /*0004*/ 	.word	index@(triton_poi_fused_add_div_sqrt_13)
        /*0008*/ 	.word	0x00000020


	//----- nvinfo : EIATTR_MIN_STACK_SIZE
	.align		4
.L_3:
        /*000c*/ 	.byte	0x04, 0x12
        /*000e*/ 	.short	(.L_5 - .L_4)
	.align		4
.L_4:
        /*0010*/ 	.word	index@(triton_poi_fused_add_div_sqrt_13)
        /*0014*/ 	.word	0x00000000


	//----- nvinfo : EIATTR_FRAME_SIZE
	.align		4
.L_5:
        /*0018*/ 	.byte	0x04, 0x11
        /*001a*/ 	.short	(.L_7 - .L_6)
	.align		4
.L_6:
        /*001c*/ 	.word	index@(triton_poi_fused_add_div_sqrt_13)
        /*0020*/ 	.word	0x00000000


	//----- nvinfo : EIATTR_MIN_STACK_SIZE
	.align		4
.L_7:
        /*0024*/ 	.byte	0x04, 0x12
        /*0026*/ 	.short	(.L_9 - .L_8)
	.align		4
.L_8:
        /*0028*/ 	.word	index@(triton_poi_fused_add_div_sqrt_13)
        /*002c*/ 	.word	0x00000000
.L_9:


//--------------------- .nv.info.triton_poi_fused_add_div_sqrt_13 --------------------------
	.section	.nv.info.triton_poi_fused_add_div_sqrt_13,"",@"SHT_CUDA_INFO"
	.sectionflags	@""
	.align	4


	//----- nvinfo : EIATTR_CUDA_API_VERSION
	.align		4
        /*0000*/ 	.byte	0x04, 0x37
        /*0002*/ 	.short	(.L_11 - .L_10)
.L_10:
        /*0004*/ 	.word	0x0000007c


	//----- nvinfo : EIATTR_KPARAM_INFO
	.align		4
.L_11:
        /*0008*/ 	.byte	0x04, 0x17
        /*000a*/ 	.short	(.L_13 - .L_12)
.L_12:
        /*000c*/ 	.word	0x00000000
        /*0010*/ 	.short	0x0004
        /*0012*/ 	.short	0x001c
        /*0014*/ 	.byte	0x00, 0xf0, 0x11, 0x00


	//----- nvinfo : EIATTR_KPARAM_INFO
	.align		4
.L_13:
        /*0018*/ 	.byte	0x04, 0x17
        /*001a*/ 	.short	(.L_15 - .L_14)
.L_14:
        /*001c*/ 	.word	0x00000000
        /*0020*/ 	.short	0x0003
        /*0022*/ 	.short	0x0018
        /*0024*/ 	.byte	0x00, 0xf0, 0x11, 0x00


	//----- nvinfo : EIATTR_KPARAM_INFO
	.align		4
.L_15:
        /*0028*/ 	.byte	0x04, 0x17
        /*002a*/ 	.short	(.L_17 - .L_16)
.L_16:
        /*002c*/ 	.word	0x00000000
        /*0030*/ 	.short	0x0002
        /*0032*/ 	.short	0x0010
        /*0034*/ 	.byte	0x00, 0xf4, 0x21, 0x00


	//----- nvinfo : EIATTR_KPARAM_INFO
	.align		4
.L_17:
        /*0038*/ 	.byte	0x04, 0x17
        /*003a*/ 	.short	(.L_19 - .L_18)
.L_18:
        /*003c*/ 	.word	0x00000000
        /*0040*/ 	.short	0x0001
        /*0042*/ 	.short	0x0008
        /*0044*/ 	.byte	0x00, 0xf4, 0x21, 0x00


	//----- nvinfo : EIATTR_KPARAM_INFO
	.align		4
.L_19:
        /*0048*/ 	.byte	0x04, 0x17
        /*004a*/ 	.short	(.L_21 - .L_20)
.L_20:
        /*004c*/ 	.word	0x00000000
        /*0050*/ 	.short	0x0000
        /*0052*/ 	.short	0x0000
        /*0054*/ 	.byte	0x00, 0xf4, 0x21, 0x00


	//----- nvinfo : EIATTR_SPARSE_MMA_MASK
	.align		4
.L_21:
        /*0058*/ 	.byte	0x03, 0x50
        /*005a*/ 	.short	0x0000


	//----- nvinfo : EIATTR_MAXREG_COUNT
	.align		4
        /*005c*/ 	.byte	0x03, 0x1b
        /*005e*/ 	.short	0x00ff


	//----- nvinfo : EIATTR_EXIT_INSTR_OFFSETS
	.align		4
        /*0060*/ 	.byte	0x04, 0x1c
        /*0062*/ 	.short	(.L_23 - .L_22)


	//   ....[0]....
.L_22:
        /*0064*/ 	.word	0x00001220


	//   ....[1]....
        /*0068*/ 	.word	0x00001240


	//----- nvinfo : EIATTR_REQNTID
	.align		4
.L_23:
        /*006c*/ 	.byte	0x04, 0x10
        /*006e*/ 	.short	(.L_25 - .L_24)
.L_24:
        /*0070*/ 	.word	0x00000100
        /*0074*/ 	.word	0x00000001
        /*0078*/ 	.word	0x00000001


	//----- nvinfo : EIATTR_CBANK_PARAM_SIZE
	.align		4
.L_25:
        /*007c*/ 	.byte	0x03, 0x19
        /*007e*/ 	.short	0x0020


	//----- nvinfo : EIATTR_PARAM_CBANK
	.align		4
        /*0080*/ 	.byte	0x04, 0x0a
        /*0082*/ 	.short	(.L_27 - .L_26)
	.align		4
.L_26:
        /*0084*/ 	.word	index@(.nv.constant0.triton_poi_fused_add_div_sqrt_13)
        /*0088*/ 	.short	0x0210
        /*008a*/ 	.short	0x0020


	//----- nvinfo : EIATTR_SW_WAR
	.align		4
.L_27:
        /*008c*/ 	.byte	0x04, 0x36
        /*008e*/ 	.short	(.L_29 - .L_28)
.L_28:
        /*0090*/ 	.word	0x00000008
.L_29:


//--------------------- .nv.callgraph             --------------------------
	.section	.nv.callgraph,"",@"SHT_CUDA_CALLGRAPH"
	.align	4
	.sectionentsize	8
	.align		4
        /*0000*/ 	.word	0x00000000
	.align		4
        /*0004*/ 	.word	0xffffffff
	.align		4
        /*0008*/ 	.word	0x00000000
	.align		4
        /*000c*/ 	.word	0xfffffffe
	.align		4
        /*0010*/ 	.word	0x00000000
	.align		4
        /*0014*/ 	.word	0xfffffffd
	.align		4
        /*0018*/ 	.word	0x00000000
	.align		4
        /*001c*/ 	.word	0xfffffffc


//--------------------- .nv.constant4             --------------------------
	.section	.nv.constant4,"a",@progbits
	.align	8
	.align		8
.nv.constant4:
        /*0000*/ 	.dword	_$_str
	.align		8
        /*0008*/ 	.dword	_$_str_$_2


//--------------------- .text.triton_poi_fused_add_div_sqrt_13 --------------------------
	.section	.text.triton_poi_fused_add_div_sqrt_13,"ax",@progbits
	.sectionflags	@"SHF_BARRIERS=1"
	.align	128
        .global         triton_poi_fused_add_div_sqrt_13
        .type           triton_poi_fused_add_div_sqrt_13,@function
        .size           triton_poi_fused_add_div_sqrt_13,(.L_x_1 - triton_poi_fused_add_div_sqrt_13)
        .other          triton_poi_fused_add_div_sqrt_13,@"STO_CUDA_ENTRY STV_DEFAULT"
triton_poi_fused_add_div_sqrt_13:
.text.triton_poi_fused_add_div_sqrt_13:
[----:B------:R-:W0:Y:S01]  /*0000*/  LDC R1, c[0x0][0x28] ;  /* 0x00000a00ff017b82 */ /* 0x000e220000000800 */
[----:B------:R-:W1:Y:S07]  /*0010*/  S2R R21, SR_CTAID.Y ;  /* 0x0000000000157919 */ /* 0x000e6e0000002600 */
[----:B------:R-:W2:Y:S01]  /*0020*/  S2UR UR5, SR_CgaCtaId ;  /* 0x00000000000579c3 */ /* 0x000ea20000008800 */
[----:B------:R-:W-:Y:S01]  /*0030*/  UMOV UR4, 0x400 ;  /* 0x0000040000047882 */ /* 0x000fe20000000000 */
[----:B------:R-:W-:Y:S01]  /*0040*/  CS2R R16, SRZ ;  /* 0x0000000000107805 */ /* 0x000fe2000001ff00 */
[----:B------:R-:W3:Y:S01]  /*0050*/  S2R R6, SR_TID.X ;  /* 0x0000000000067919 */ /* 0x000ee20000002100 */
[----:B------:R-:W-:Y:S01]  /*0060*/  CS2R R18, SRZ ;  /* 0x0000000000127805 */ /* 0x000fe2000001ff00 */
[----:B------:R-:W-:Y:S01]  /*0070*/  ULDC.64 UR6, c[0x0][0x208] ;  /* 0x0000820000067ab9 */ /* 0x000fe20000000a00 */
[----:B------:R-:W4:Y:S02]  /*0080*/  S2R R3, SR_CTAID.X ;  /* 0x0000000000037919 */ /* 0x000f240000002500 */
[----:B------:R-:W5:Y:S01]  /*0090*/  LDC.64 R26, c[0x0][0x210] ;  /* 0x00008400ff1a7b82 */ /* 0x000f620000000a00 */
[----:B--2---:R-:W-:Y:S01]  /*00a0*/  UPRMT UR4, UR5, 0x654, UR4 ;  /* 0x0000065405047896 */ /* 0x004fe20008000004 */
[----:B-1----:R-:W-:-:S02]  /*00b0*/  IMAD.SHL.U32 R5, R21, 0x10, RZ ;  /* 0x0000001015057824 */ /* 0x002fc400078e00ff */
[----:B---3--:R-:W-:Y:S01]  /*00c0*/  IMAD.SHL.U32 R2, R6, 0x4, RZ ;  /* 0x0000000406027824 */ /* 0x008fe200078e00ff */
[----:B------:R-:W-:-:S04]  /*00d0*/  SHF.R.U32.HI R0, RZ, 0x6, R6 ;  /* 0x00000006ff007819 */ /* 0x000fc80000011606 */
[----:B------:R-:W-:Y:S02]  /*00e0*/  LOP3.LUT R8, R5, 0xc, R2, 0xf8, !PT ;  /* 0x0000000c05087812 */ /* 0x000fe400078ef802 */
[----:B------:R-:W-:Y:S02]  /*00f0*/  SGXT.U32 R0, R0, 0x2 ;  /* 0x000000020000781a */ /* 0x000fe40000000000 */
[----:B------:R-:W-:Y:S02]  /*0100*/  SHF.R.S32.HI R7, RZ, 0x1f, R8 ;  /* 0x0000001fff077819 */ /* 0x000fe40000011408 */
[----:B------:R-:W-:Y:S02]  /*0110*/  ISETP.GE.AND P0, PT, R8, 0x200, PT ;  /* 0x000002000800780c */ /* 0x000fe40003f06270 */
[----:B------:R-:W-:Y:S02]  /*0120*/  LEA.HI R7, R7, R8, RZ, 0x7 ;  /* 0x0000000807077211 */ /* 0x000fe400078f38ff */
[----:B------:R-:W-:Y:S01]  /*0130*/  LOP3.LUT R0, R5, R0, RZ, 0xfc, !PT ;  /* 0x0000000005007212 */ /* 0x000fe200078efcff */
[----:B------:R-:W-:-:S02]  /*0140*/  IMAD.SHL.U32 R5, R6, 0x400, RZ ;  /* 0x0000040006057824 */ /* 0x000fc400078e00ff */
[C---:B------:R-:W-:Y:S01]  /*0150*/  IMAD.SHL.U32 R4, R7.reuse, 0x400, RZ ;  /* 0x0000040007047824 */ /* 0x040fe200078e00ff */
[----:B------:R-:W-:Y:S02]  /*0160*/  LOP3.LUT R7, R7, 0xffffff80, RZ, 0xc0, !PT ;  /* 0xffffff8007077812 */ /* 0x000fe400078ec0ff */
[----:B------:R-:W-:Y:S02]  /*0170*/  LOP3.LUT R5, R5, 0xc00, RZ, 0xc0, !PT ;  /* 0x00000c0005057812 */ /* 0x000fe400078ec0ff */
[----:B------:R-:W-:Y:S02]  /*0180*/  LOP3.LUT R4, R4, 0xfffe0000, RZ, 0xc0, !PT ;  /* 0xfffe000004047812 */ /* 0x000fe400078ec0ff */
[----:B------:R-:W-:Y:S02]  /*0190*/  LEA.HI R29, R5, UR4, RZ, 0x1a ;  /* 0x00000004051d7c11 */ /* 0x000fe4000f8fd0ff */
[----:B------:R-:W-:Y:S02]  /*01a0*/  IADD3 R8, R4, R8, -R7 ;  /* 0x0000000804087210 */ /* 0x000fe40007ffe807 */
[----:B------:R-:W-:-:S02]  /*01b0*/  SHF.R.U32.HI R4, RZ, 0x2, R6 ;  /* 0x00000002ff047819 */ /* 0x000fc40000011606 */
[C---:B------:R-:W-:Y:S02]  /*01c0*/  LOP3.LUT R6, R5.reuse, 0x200, RZ, 0xfc, !PT ;  /* 0x0000020005067812 */ /* 0x040fe400078efcff */
[----:B------:R-:W-:Y:S02]  /*01d0*/  SGXT.U32 R4, R4, 0x6 ;  /* 0x000000060404781a */ /* 0x000fe40000000000 */
[C---:B------:R-:W-:Y:S02]  /*01e0*/  LOP3.LUT R9, R5.reuse, 0x300, RZ, 0xfc, !PT ;  /* 0x0000030005097812 */ /* 0x040fe400078efcff */
[----:B----4-:R-:W-:Y:S02]  /*01f0*/  PRMT R7, R4, 0x6540, R3 ;  /* 0x0000654004077816 */ /* 0x010fe40000000003 */
[----:B------:R-:W-:Y:S02]  /*0200*/  LOP3.LUT R20, R5, R4, RZ, 0xfc, !PT ;  /* 0x0000000405147212 */ /* 0x000fe400078efcff */
[----:B------:R-:W-:-:S02]  /*0210*/  ISETP.LT.AND P1, PT, R7, 0x400, !P0 ;  /* 0x000004000700780c */ /* 0x000fc40004721270 */
[----:B------:R-:W-:Y:S01]  /*0220*/  LOP3.LUT R4, R5, 0x100, RZ, 0xfc, !PT ;  /* 0x0000010005047812 */ /* 0x000fe200078efcff */
[----:B------:R-:W-:Y:S01]  /*0230*/  IMAD R29, R20, 0x4, R29 ;  /* 0x00000004141d7824 */ /* 0x000fe200078e021d */
[----:B------:R-:W-:Y:S02]  /*0240*/  LEA R5, R7, R8, 0x7 ;  /* 0x0000000807057211 */ /* 0x000fe400078e38ff */
[----:B------:R-:W-:Y:S02]  /*0250*/  LEA.HI R11, R4, UR4, RZ, 0x1a ;  /* 0x00000004040b7c11 */ /* 0x000fe4000f8fd0ff */
[----:B------:R-:W-:Y:S01]  /*0260*/  LEA.HI R13, R9, UR4, RZ, 0x1a ;  /* 0x00000004090d7c11 */ /* 0x000fe2000f8fd0ff */
[----:B-----5:R-:W-:Y:S01]  /*0270*/  IMAD.WIDE R4, R5, 0x4, R26 ;  /* 0x0000000405047825 */ /* 0x020fe200078e021a */
[----:B------:R-:W-:Y:S02]  /*0280*/  LOP3.LUT R9, R7, 0x40, RZ, 0xfc, !PT ;  /* 0x0000004007097812 */ /* 0x000fe400078efcff */
[----:B------:R-:W-:Y:S01]  /*0290*/  LEA.HI R25, R6, UR4, RZ, 0x1a ;  /* 0x0000000406197c11 */ /* 0x000fe2000f8fd0ff */
[C---:B------:R-:W-:Y:S01]  /*02a0*/  IMAD R24, R20.reuse, 0x4, R11 ;  /* 0x0000000414187824 */ /* 0x040fe200078e020b */
[----:B------:R1:W2:Y:S01]  /*02b0*/  @P1 LDG.E.EL.128 R16, desc[UR6][R4.64] ;  /* 0x0000000604101981 */ /* 0x0002a2000c2e1d00 */
[C---:B------:R-:W-:Y:S01]  /*02c0*/  ISETP.LT.AND P1, PT, R9.reuse, 0x400, !P0 ;  /* 0x000004000900780c */ /* 0x040fe20004721270 */
[----:B------:R-:W-:Y:S01]  /*02d0*/  IMAD R23, R9, 0x80, R8 ;  /* 0x0000008009177824 */ /* 0x000fe200078e0208 */
[C---:B------:R-:W-:Y:S01]  /*02e0*/  LOP3.LUT R9, R7.reuse, 0x80, RZ, 0xfc, !PT ;  /* 0x0000008007097812 */ /* 0x040fe200078efcff */
[----:B------:R-:W-:Y:S01]  /*02f0*/  IMAD R25, R20, 0x4, R25 ;  /* 0x0000000414197824 */ /* 0x000fe200078e0219 */
[----:B------:R-:W-:-:S02]  /*0300*/  LOP3.LUT R11, R7, 0xc0, RZ, 0xfc, !PT ;  /* 0x000000c0070b7812 */ /* 0x000fc400078efcff */
[----:B------:R-:W-:Y:S02]  /*0310*/  ISETP.LT.AND P2, PT, R9, 0x400, !P0 ;  /* 0x000004000900780c */ /* 0x000fe40004741270 */
[----:B------:R-:W-:Y:S02]  /*0320*/  CS2R R14, SRZ ;  /* 0x00000000000e7805 */ /* 0x000fe4000001ff00 */
[----:B------:R-:W-:Y:S02]  /*0330*/  LEA R20, R20, R13, 0x2 ;  /* 0x0000000d14147211 */ /* 0x000fe400078e10ff */
[----:B------:R-:W-:Y:S01]  /*0340*/  CS2R R12, SRZ ;  /* 0x00000000000c7805 */ /* 0x000fe2000001ff00 */
[----:B------:R-:W-:Y:S01]  /*0350*/  IMAD.WIDE R6, R23, 0x4, R26 ;  /* 0x0000000417067825 */ /* 0x000fe200078e021a */
[----:B------:R-:W-:-:S03]  /*0360*/  ISETP.LT.AND P0, PT, R11, 0x400, !P0 ;  /* 0x000004000b00780c */ /* 0x000fc60004701270 */
[--C-:B------:R-:W-:Y:S01]  /*0370*/  IMAD R23, R9, 0x80, R8.reuse ;  /* 0x0000008009177824 */ /* 0x100fe200078e0208 */
[----:B------:R3:W4:Y:S01]  /*0380*/  @P1 LDG.E.EL.128 R12, desc[UR6][R6.64] ;  /* 0x00000006060c1981 */ /* 0x000722000c2e1d00 */
[----:B-1----:R-:W-:Y:S01]  /*0390*/  IMAD R5, R11, 0x80, R8 ;  /* 0x000000800b057824 */ /* 0x002fe200078e0208 */
[----:B------:R-:W-:Y:S02]  /*03a0*/  CS2R R8, SRZ ;  /* 0x0000000000087805 */ /* 0x000fe4000001ff00 */
[----:B------:R-:W-:Y:S01]  /*03b0*/  CS2R R10, SRZ ;  /* 0x00000000000a7805 */ /* 0x000fe2000001ff00 */
[----:B------:R-:W-:-:S04]  /*03c0*/  IMAD.WIDE R22, R23, 0x4, R26 ;  /* 0x0000000417167825 */ /* 0x000fc800078e021a */
[----:B------:R-:W-:Y:S01]  /*03d0*/  IMAD.WIDE R26, R5, 0x4, R26 ;  /* 0x00000004051a7825 */ /* 0x000fe200078e021a */
[----:B------:R-:W-:Y:S02]  /*03e0*/  CS2R R4, SRZ ;  /* 0x0000000000047805 */ /* 0x000fe4000001ff00 */
[----:B---3--:R-:W-:Y:S01]  /*03f0*/  CS2R R6, SRZ ;  /* 0x0000000000067805 */ /* 0x008fe2000001ff00 */
[----:B------:R1:W3:Y:S05]  /*0400*/  @P2 LDG.E.EL.128 R8, desc[UR6][R22.64] ;  /* 0x0000000616082981 */ /* 0x0002ea000c2e1d00 */
[----:B------:R5:W3:Y:S01]  /*0410*/  @P0 LDG.E.EL.128 R4, desc[UR6][R26.64] ;  /* 0x000000061a040981 */ /* 0x000ae2000c2e1d00 */
[----:B------:R-:W-:Y:S01]  /*0420*/  SHF.R.S32.HI R21, RZ, 0x1b, R21 ;  /* 0x0000001bff157819 */ /* 0x000fe20000011415 */
[----:B-1----:R-:W1:Y:S03]  /*0430*/  LDC.64 R22, c[0x0][0x218] ;  /* 0x00008600ff167b82 */ /* 0x002e660000000a00 */
[----:B------:R-:W-:-:S02]  /*0440*/  SGXT R21, R21, 0x1 ;  /* 0x000000011515781a */ /* 0x000fc40000000200 */
[----:B------:R-:W-:-:S04]  /*0450*/  LOP3.LUT R28, R2, 0xfc, RZ, 0xc0, !PT ;  /* 0x000000fc021c7812 */ /* 0x000fc800078ec0ff */
[----:B------:R-:W-:-:S04]  /*0460*/  PRMT R3, R28, 0x6540, R3 ;  /* 0x000065401c037816 */ /* 0x000fc80000000003 */
[----:B------:R-:W-:-:S04]  /*0470*/  ISETP.GE.AND P0, PT, R3, 0x400, PT ;  /* 0x000004000300780c */ /* 0x000fc80003f06270 */
[C---:B------:R-:W-:Y:S02]  /*0480*/  ISETP.LT.AND P3, PT, R0.reuse, 0x200, !P0 ;  /* 0x000002000000780c */ /* 0x040fe40004761270 */
[----:B------:R-:W-:-:S04]  /*0490*/  LOP3.LUT R28, R0, 0x4, RZ, 0xfc, !PT ;  /* 0x00000004001c7812 */ /* 0x000fc800078efcff */
[----:B------:R-:W-:Y:S02]  /*04a0*/  ISETP.LT.AND P1, PT, R28, 0x200, !P0 ;  /* 0x000002001c00780c */ /* 0x000fe40004721270 */
[----:B-----5:R-:W-:-:S04]  /*04b0*/  LOP3.LUT R26, R0, 0x8, RZ, 0xfc, !PT ;  /* 0x00000008001a7812 */ /* 0x020fc800078efcff */
[----:B------:R-:W-:Y:S01]  /*04c0*/  ISETP.LT.AND P2, PT, R26, 0x200, !P0 ;  /* 0x000002001a00780c */ /* 0x000fe20004741270 */
[----:B--2---:R2:W-:Y:S04]  /*04d0*/  STS [R29], R16 ;  /* 0x000000101d007388 */ /* 0x0045e80000000800 */
[----:B------:R-:W-:Y:S04]  /*04e0*/  STS [R24+0x400], R17 ;  /* 0x0004001118007388 */ /* 0x000fe80000000800 */
[----:B------:R-:W-:Y:S04]  /*04f0*/  STS [R25+0x800], R18 ;  /* 0x0008001219007388 */ /* 0x000fe80000000800 */
[----:B------:R-:W-:Y:S04]  /*0500*/  STS [R20+0xc00], R19 ;  /* 0x000c001314007388 */ /* 0x000fe80000000800 */
[----:B----4-:R-:W-:Y:S04]  /*0510*/  STS [R29+0x100], R12 ;  /* 0x0001000c1d007388 */ /* 0x010fe80000000800 */
[----:B------:R4:W-:Y:S04]  /*0520*/  STS [R24+0x500], R13 ;  /* 0x0005000d18007388 */ /* 0x0009e80000000800 */
[----:B------:R-:W-:Y:S04]  /*0530*/  STS [R25+0x900], R14 ;  /* 0x0009000e19007388 */ /* 0x000fe80000000800 */
[----:B------:R5:W-:Y:S04]  /*0540*/  STS [R20+0xd00], R15 ;  /* 0x000d000f14007388 */ /* 0x000be80000000800 */
[----:B---3--:R-:W-:Y:S04]  /*0550*/  STS [R29+0x200], R8 ;  /* 0x000200081d007388 */ /* 0x008fe80000000800 */
[----:B------:R1:W-:Y:S04]  /*0560*/  STS [R24+0x600], R9 ;  /* 0x0006000918007388 */ /* 0x0003e80000000800 */
[----:B------:R-:W-:Y:S04]  /*0570*/  STS [R25+0xa00], R10 ;  /* 0x000a000a19007388 */ /* 0x000fe80000000800 */
[----:B------:R-:W-:Y:S04]  /*0580*/  STS [R20+0xe00], R11 ;  /* 0x000e000b14007388 */ /* 0x000fe80000000800 */
[----:B------:R3:W-:Y:S04]  /*0590*/  STS [R29+0x300], R4 ;  /* 0x000300041d007388 */ /* 0x0007e80000000800 */
[----:B------:R-:W-:Y:S04]  /*05a0*/  STS [R24+0x700], R5 ;  /* 0x0007000518007388 */ /* 0x000fe80000000800 */
[----:B------:R-:W-:Y:S01]  /*05b0*/  STS [R25+0xb00], R6 ;  /* 0x000b000619007388 */ /* 0x000fe20000000800 */
[----:B--2---:R-:W-:-:S03]  /*05c0*/  LEA.HI R16, R21, R0, RZ, 0x7 ;  /* 0x0000000015107211 */ /* 0x004fc600078f38ff */
[----:B------:R2:W-:Y:S01]  /*05d0*/  STS [R20+0xf00], R7 ;  /* 0x000f000714007388 */ /* 0x0005e20000000800 */
[----:B------:R-:W-:-:S04]  /*05e0*/  SHF.L.U32 R16, R16, 0x3, RZ ;  /* 0x0000000310107819 */ /* 0x000fc800000006ff */
[----:B------:R-:W-:Y:S02]  /*05f0*/  LOP3.LUT R16, R16, 0xfffffc00, RZ, 0xc0, !PT ;  /* 0xfffffc0010107812 */ /* 0x000fe400078ec0ff */
[----:B----4-:R-:W-:Y:S02]  /*0600*/  CS2R R12, SRZ ;  /* 0x00000000000c7805 */ /* 0x010fe4000001ff00 */
[----:B-----5:R-:W-:Y:S01]  /*0610*/  CS2R R14, SRZ ;  /* 0x00000000000e7805 */ /* 0x020fe2000001ff00 */
[----:B------:R-:W-:-:S04]  /*0620*/  IMAD.IADD R17, R3, 0x1, R16 ;  /* 0x0000000103117824 */ /* 0x000fc800078e0210 */
[----:B-1----:R-:W-:Y:S01]  /*0630*/  IMAD.WIDE R8, R17, 0x4, R22 ;  /* 0x0000000411087825 */ /* 0x002fe200078e0216 */
[----:B------:R-:W-:Y:S06]  /*0640*/  BAR.SYNC.DEFER_BLOCKING 0x0 ;  /* 0x0000000000007b1d */ /* 0x000fec0000010000 */
[----:B------:R1:W4:Y:S01]  /*0650*/  @P3 LDG.E.EL.128 R12, desc[UR6][R8.64] ;  /* 0x00000006080c3981 */ /* 0x000322000c2e1d00 */
[----:B---3--:R-:W-:-:S05]  /*0660*/  LEA.HI R4, R21, R28, RZ, 0x7 ;  /* 0x0000001c15047211 */ /* 0x008fca00078f38ff */
[----:B------:R-:W-:-:S05]  /*0670*/  IMAD.SHL.U32 R4, R4, 0x8, RZ ;  /* 0x0000000804047824 */ /* 0x000fca00078e00ff */
[----:B------:R-:W-:Y:S02]  /*0680*/  LOP3.LUT R4, R4, 0xfffffc00, RZ, 0xc0, !PT ;  /* 0xfffffc0004047812 */ /* 0x000fe400078ec0ff */
[----:B--2---:R-:W-:-:S03]  /*0690*/  CS2R R6, SRZ ;  /* 0x0000000000067805 */ /* 0x004fc6000001ff00 */
[----:B------:R-:W-:Y:S01]  /*06a0*/  IMAD.IADD R17, R3, 0x1, R4 ;  /* 0x0000000103117824 */ /* 0x000fe200078e0204 */
[----:B------:R-:W-:-:S03]  /*06b0*/  CS2R R4, SRZ ;  /* 0x0000000000047805 */ /* 0x000fc6000001ff00 */
[----:B------:R-:W-:-:S05]  /*06c0*/  IMAD.WIDE R16, R17, 0x4, R22 ;  /* 0x0000000411107825 */ /* 0x000fca00078e0216 */
[----:B------:R2:W3:Y:S01]  /*06d0*/  @P1 LDG.E.EL.128 R4, desc[UR6][R16.64] ;  /* 0x0000000610041981 */ /* 0x0004e2000c2e1d00 */
[----:B-1----:R-:W-:-:S04]  /*06e0*/  LEA.HI R8, R21, R26, RZ, 0x7 ;  /* 0x0000001a15087211 */ /* 0x002fc800078f38ff */
[----:B------:R-:W-:-:S04]  /*06f0*/  SHF.L.U32 R8, R8, 0x3, RZ ;  /* 0x0000000308087819 */ /* 0x000fc800000006ff */
[----:B------:R-:W-:Y:S02]  /*0700*/  LOP3.LUT R8, R8, 0xfffffc00, RZ, 0xc0, !PT ;  /* 0xfffffc0008087812 */ /* 0x000fe400078ec0ff */
[----:B------:R-:W-:-:S03]  /*0710*/  CS2R R10, SRZ ;  /* 0x00000000000a7805 */ /* 0x000fc6000001ff00 */
[----:B------:R-:W-:Y:S01]  /*0720*/  IMAD.IADD R19, R3, 0x1, R8 ;  /* 0x0000000103137824 */ /* 0x000fe200078e0208 */
[----:B------:R-:W-:-:S03]  /*0730*/  CS2R R8, SRZ ;  /* 0x0000000000087805 */ /* 0x000fc6000001ff00 */
[----:B------:R-:W-:-:S05]  /*0740*/  IMAD.WIDE R18, R19, 0x4, R22 ;  /* 0x0000000413127825 */ /* 0x000fca00078e0216 */
[----:B------:R1:W5:Y:S01]  /*0750*/  @P2 LDG.E.EL.128 R8, desc[UR6][R18.64] ;  /* 0x0000000612082981 */ /* 0x000362000c2e1d00 */
[----:B------:R-:W-:-:S04]  /*0760*/  LOP3.LUT R24, R0, 0xc, RZ, 0xfc, !PT ;  /* 0x0000000c00187812 */ /* 0x000fc800078efcff */
[----:B------:R-:W-:-:S05]  /*0770*/  LEA.HI R21, R21, R24, RZ, 0x7 ;  /* 0x0000001815157211 */ /* 0x000fca00078f38ff */
[----:B------:R-:W-:Y:S01]  /*0780*/  IMAD.SHL.U32 R21, R21, 0x8, RZ ;  /* 0x0000000815157824 */ /* 0x000fe200078e00ff */
[----:B------:R-:W-:-:S04]  /*0790*/  ISETP.LT.AND P0, PT, R24, 0x200, !P0 ;  /* 0x000002001800780c */ /* 0x000fc80004701270 */
[----:B--2---:R-:W-:-:S05]  /*07a0*/  LOP3.LUT R16, R21, 0xfffffc00, RZ, 0xc0, !PT ;  /* 0xfffffc0015107812 */ /* 0x004fca00078ec0ff */
[----:B------:R-:W-:Y:S01]  /*07b0*/  IMAD.IADD R17, R3, 0x1, R16 ;  /* 0x0000000103117824 */ /* 0x000fe200078e0210 */
[----:B-1----:R-:W-:-:S03]  /*07c0*/  CS2R R18, SRZ ;  /* 0x0000000000127805 */ /* 0x002fc6000001ff00 */
[----:B------:R-:W-:Y:S01]  /*07d0*/  IMAD.WIDE R22, R17, 0x4, R22 ;  /* 0x0000000411167825 */ /* 0x000fe200078e0216 */
[----:B------:R-:W-:-:S06]  /*07e0*/  CS2R R16, SRZ ;  /* 0x0000000000107805 */ /* 0x000fcc000001ff00 */
[----:B------:R1:W2:Y:S01]  /*07f0*/  @P0 LDG.E.EL.128 R16, desc[UR6][R22.64] ;  /* 0x0000000616100981 */ /* 0x0002a2000c2e1d00 */
[----:B------:R-:W-:-:S04]  /*0800*/  SHF.R.U32.HI R21, RZ, 0x8, R2 ;  /* 0x00000008ff157819 */ /* 0x000fc80000011602 */
[----:B------:R-:W-:-:S04]  /*0810*/  SGXT.U32 R21, R21, 0x2 ;  /* 0x000000021515781a */ /* 0x000fc80000000000 */
[----:B------:R-:W-:-:S04]  /*0820*/  LOP3.LUT R20, R21, 0x3fc, R2, 0xf8, !PT ;  /* 0x000003fc15147812 */ /* 0x000fc800078ef802 */
[----:B------:R-:W-:Y:S02]  /*0830*/  LEA R27, R20, UR4, 0x2 ;  /* 0x00000004141b7c11 */ /* 0x000fe4000f8e10ff */
[----:B------:R-:W-:-:S04]  /*0840*/  LOP3.LUT R20, R2, 0x3fc, RZ, 0xc0, !PT ;  /* 0x000003fc02147812 */ /* 0x000fc800078ec0ff */
[----:B------:R-:W3:Y:S01]  /*0850*/  LDS R27, [R27] ;  /* 0x000000001b1b7984 */ /* 0x000ee20000000800 */
[----:B------:R-:W-:Y:S01]  /*0860*/  LEA R21, R21, UR4, 0x2 ;  /* 0x0000000415157c11 */ /* 0x000fe2000f8e10ff */
[----:B------:R-:W-:-:S03]  /*0870*/  IMAD R2, R26, 0x400, R3 ;  /* 0x000004001a027824 */ /* 0x000fc600078e0203 */
[----:B-1----:R-:W-:Y:S01]  /*0880*/  LEA R22, R20, R21, 0x2 ;  /* 0x0000001514167211 */ /* 0x002fe200078e10ff */
[--C-:B------:R-:W-:Y:S02]  /*0890*/  IMAD R21, R0, 0x400, R3.reuse ;  /* 0x0000040000157824 */ /* 0x100fe400078e0203 */
[----:B------:R-:W-:Y:S01]  /*08a0*/  IMAD R0, R28, 0x400, R3 ;  /* 0x000004001c007824 */ /* 0x000fe200078e0203 */
[----:B------:R-:W-:Y:S01]  /*08b0*/  LEA R3, R24, R3, 0xa ;  /* 0x0000000318037211 */ /* 0x000fe200078e50ff */
[----:B------:R-:W-:Y:S04]  /*08c0*/  LDS R23, [R22+0x8] ;  /* 0x0000080016177984 */ /* 0x000fe80000000800 */
[----:B------:R-:W1:Y:S01]  /*08d0*/  LDS R24, [R22+0x4] ;  /* 0x0000040016187984 */ /* 0x000e620000000800 */
[----:B----4-:R-:W4:Y:S08]  /*08e0*/  MUFU.SQRT R12, R12 ;  /* 0x0000000c000c7308 */ /* 0x010f300000002000 */
[----:B------:R-:W1:Y:S01]  /*08f0*/  MUFU.SQRT R13, R13 ;  /* 0x0000000d000d7308 */ /* 0x000e620000002000 */
[----:B----4-:R-:W-:-:S05]  /*0900*/  FADD R25, R12, 1.00000001335143196e-10 ;  /* 0x2edbe6ff0c197421 */ /* 0x010fca0000000000 */
[----:B------:R-:W-:Y:S01]  /*0910*/  FSETP.GT.AND P4, PT, R25, 8.50705917302346158658e+37, PT ;  /* 0x7e8000001900780b */ /* 0x000fe20003f84000 */
[----:B01----:R-:W-:Y:S01]  /*0920*/  FADD R26, R13, 1.00000001335143196e-10 ;  /* 0x2edbe6ff0d1a7421 */ /* 0x003fe20000000000 */
[----:B------:R-:W-:Y:S04]  /*0930*/  MUFU.SQRT R14, R14 ;  /* 0x0000000e000e7308 */ /* 0x000fe80000002000 */
[----:B------:R-:W-:-:S07]  /*0940*/  FSETP.GT.AND P5, PT, R26, 8.50705917302346158658e+37, PT ;  /* 0x7e8000001a00780b */ /* 0x000fce0003fa4000 */
[----:B------:R-:W-:-:S04]  /*0950*/  @P4 FMUL R25, R25, 0.25 ;  /* 0x3e80000019194820 */ /* 0x000fc80000400000 */
[----:B------:R-:W0:Y:S01]  /*0960*/  MUFU.RCP R12, R25 ;  /* 0x00000019000c7308 */ /* 0x000e220000001000 */
[----:B---3--:R-:W-:Y:S01]  /*0970*/  @P4 FMUL R27, R27, 0.25 ;  /* 0x3e8000001b1b4820 */ /* 0x008fe20000400000 */
[----:B------:R-:W-:-:S06]  /*0980*/  @P5 FMUL R26, R26, 0.25 ;  /* 0x3e8000001a1a5820 */ /* 0x000fcc0000400000 */
[----:B------:R-:W1:Y:S01]  /*0990*/  MUFU.RCP R13, R26 ;  /* 0x0000001a000d7308 */ /* 0x000e620000001000 */
[----:B0-----:R-:W-:Y:S01]  /*09a0*/  FMUL R12, R12, R27 ;  /* 0x0000001b0c0c7220 */ /* 0x001fe20000400000 */
[----:B------:R-:W-:-:S06]  /*09b0*/  FADD R27, R14, 1.00000001335143196e-10 ;  /* 0x2edbe6ff0e1b7421 */ /* 0x000fcc0000000000 */
[----:B------:R-:W0:Y:S01]  /*09c0*/  MUFU.SQRT R15, R15 ;  /* 0x0000000f000f7308 */ /* 0x000e220000002000 */
[----:B------:R-:W-:Y:S01]  /*09d0*/  @P5 FMUL R24, R24, 0.25 ;  /* 0x3e80000018185820 */ /* 0x000fe20000400000 */
[----:B------:R-:W-:Y:S02]  /*09e0*/  FSETP.GT.AND P4, PT, R27, 8.50705917302346158658e+37, PT ;  /* 0x7e8000001b00780b */ /* 0x000fe40003f84000 */
[----:B------:R-:W-:Y:S01]  /*09f0*/  LOP3.LUT R14, R20, 0x400, RZ, 0xfc, !PT ;  /* 0x00000400140e7812 */ /* 0x000fe200078efcff */
[----:B-1----:R-:W-:Y:S02]  /*0a00*/  FMUL R13, R13, R24 ;  /* 0x000000180d0d7220 */ /* 0x002fe40000400000 */
[----:B------:R-:W1:Y:S01]  /*0a10*/  LDS R24, [R22+0xc] ;  /* 0x00000c0016187984 */ /* 0x000e620000000800 */
[----:B------:R-:W-:-:S04]  /*0a20*/  SHF.R.U32.HI R14, RZ, 0x6, R14 ;  /* 0x00000006ff0e7819 */ /* 0x000fc8000001160e */
[----:B------:R-:W-:-:S03]  /*0a30*/  LOP3.LUT R14, R14, 0x1c, RZ, 0xc0, !PT ;  /* 0x0000001c0e0e7812 */ /* 0x000fc600078ec0ff */
[----:B------:R-:W-:Y:S01]  /*0a40*/  @P4 FMUL R27, R27, 0.25 ;  /* 0x3e8000001b1b4820 */ /* 0x000fe20000400000 */
[----:B0-----:R-:W-:Y:S01]  /*0a50*/  FADD R26, R15, 1.00000001335143196e-10 ;  /* 0x2edbe6ff0f1a7421 */ /* 0x001fe20000000000 */
[----:B------:R-:W-:Y:S01]  /*0a60*/  VIADD R25, R14, UR4 ;  /* 0x000000040e197c36 */ /* 0x000fe20008000000 */
[----:B------:R-:W-:Y:S03]  /*0a70*/  MUFU.SQRT R4, R4 ;  /* 0x0000000400047308 */ /* 0x000fe60000002000 */
[----:B------:R-:W-:-:S05]  /*0a80*/  IMAD R25, R20, 0x4, R25 ;  /* 0x0000000414197824 */ /* 0x000fca00078e0219 */
[----:B------:R-:W0:Y:S01]  /*0a90*/  MUFU.RCP R28, R27 ;  /* 0x0000001b001c7308 */ /* 0x000e220000001000 */
[----:B------:R-:W-:Y:S01]  /*0aa0*/  FSETP.GT.AND P5, PT, R26, 8.50705917302346158658e+37, PT ;  /* 0x7e8000001a00780b */ /* 0x000fe20003fa4000 */
[----:B------:R-:W3:Y:S01]  /*0ab0*/  LDS R22, [R25+0x1000] ;  /* 0x0010000019167984 */ /* 0x000ee20000000800 */
[----:B------:R-:W-:-:S04]  /*0ac0*/  @P4 FMUL R23, R23, 0.25 ;  /* 0x3e80000017174820 */ /* 0x000fc80000400000 */
[----:B0-----:R-:W-:Y:S01]  /*0ad0*/  FMUL R14, R28, R23 ;  /* 0x000000171c0e7220 */ /* 0x001fe20000400000 */
[----:B------:R-:W-:-:S06]  /*0ae0*/  FADD R28, R4, 1.00000001335143196e-10 ;  /* 0x2edbe6ff041c7421 */ /* 0x000fcc0000000000 */
[----:B------:R-:W-:Y:S01]  /*0af0*/  @P5 FMUL R26, R26, 0.25 ;  /* 0x3e8000001a1a5820 */ /* 0x000fe20000400000 */
[----:B------:R-:W-:-:S03]  /*0b00*/  FSETP.GT.AND P6, PT, R28, 8.50705917302346158658e+37, PT ;  /* 0x7e8000001c00780b */ /* 0x000fc60003fc4000 */
[----:B------:R-:W0:Y:S01]  /*0b10*/  MUFU.RCP R15, R26 ;  /* 0x0000001a000f7308 */ /* 0x000e220000001000 */
[----:B-1----:R-:W-:-:S07]  /*0b20*/  @P5 FMUL R24, R24, 0.25 ;  /* 0x3e80000018185820 */ /* 0x002fce0000400000 */
[----:B------:R-:W1:Y:S02]  /*0b30*/  MUFU.SQRT R5, R5 ;  /* 0x0000000500057308 */ /* 0x000e640000002000 */
[----:B------:R-:W-:Y:S01]  /*0b40*/  @P6 FMUL R28, R28, 0.25 ;  /* 0x3e8000001c1c6820 */ /* 0x000fe20000400000 */
[----:B0-----:R-:W-:-:S05]  /*0b50*/  FMUL R15, R15, R24 ;  /* 0x000000180f0f7220 */ /* 0x001fca0000400000 */
[----:B------:R-:W0:Y:S01]  /*0b60*/  MUFU.RCP R23, R28 ;  /* 0x0000001c00177308 */ /* 0x000e220000001000 */
[----:B------:R-:W4:Y:S01]  /*0b70*/  LDS R24, [R25+0x1004] ;  /* 0x0010040019187984 */ /* 0x000f220000000800 */
[----:B---3--:R-:W-:Y:S01]  /*0b80*/  @P6 FMUL R22, R22, 0.25 ;  /* 0x3e80000016166820 */ /* 0x008fe20000400000 */
[----:B-1----:R-:W-:-:S05]  /*0b90*/  FADD R27, R5, 1.00000001335143196e-10 ;  /* 0x2edbe6ff051b7421 */ /* 0x002fca0000000000 */
[----:B------:R-:W1:Y:S01]  /*0ba0*/  MUFU.SQRT R6, R6 ;  /* 0x0000000600067308 */ /* 0x000e620000002000 */
[----:B------:R-:W-:-:S07]  /*0bb0*/  FSETP.GT.AND P4, PT, R27, 8.50705917302346158658e+37, PT ;  /* 0x7e8000001b00780b */ /* 0x000fce0003f84000 */
[----:B------:R-:W3:Y:S01]  /*0bc0*/  MUFU.SQRT R7, R7 ;  /* 0x0000000700077308 */ /* 0x000ee20000002000 */
[----:B0-----:R-:W-:Y:S02]  /*0bd0*/  FMUL R4, R23, R22 ;  /* 0x0000001617047220 */ /* 0x001fe40000400000 */
[----:B------:R-:W0:Y:S04]  /*0be0*/  LDS R22, [R25+0x1008] ;  /* 0x0010080019167984 */ /* 0x000e280000000800 */
[----:B------:R0:W2:Y:S01]  /*0bf0*/  LDS R23, [R25+0x100c] ;  /* 0x00100c0019177984 */ /* 0x0000a20000000800 */
[----:B-1----:R-:W-:Y:S01]  /*0c00*/  FADD R26, R6, 1.00000001335143196e-10 ;  /* 0x2edbe6ff061a7421 */ /* 0x002fe20000000000 */
[----:B------:R-:W-:Y:S01]  /*0c10*/  @P4 FMUL R27, R27, 0.25 ;  /* 0x3e8000001b1b4820 */ /* 0x000fe20000400000 */
[----:B---3--:R-:W-:-:S03]  /*0c20*/  FADD R29, R7, 1.00000001335143196e-10 ;  /* 0x2edbe6ff071d7421 */ /* 0x008fc60000000000 */
[----:B------:R-:W-:Y:S01]  /*0c30*/  FSETP.GT.AND P5, PT, R26, 8.50705917302346158658e+37, PT ;  /* 0x7e8000001a00780b */ /* 0x000fe20003fa4000 */
[----:B------:R-:W1:Y:S01]  /*0c40*/  MUFU.RCP R5, R27 ;  /* 0x0000001b00057308 */ /* 0x000e620000001000 */
[----:B------:R-:W-:Y:S02]  /*0c50*/  FSETP.GT.AND P6, PT, R29, 8.50705917302346158658e+37, PT ;  /* 0x7e8000001d00780b */ /* 0x000fe40003fc4000 */
[----:B------:R-:W-:Y:S01]  /*0c60*/  LOP3.LUT R6, R20, 0x800, RZ, 0xfc, !PT ;  /* 0x0000080014067812 */ /* 0x000fe200078efcff */
[----:B----4-:R-:W-:-:S03]  /*0c70*/  @P4 FMUL R24, R24, 0.25 ;  /* 0x3e80000018184820 */ /* 0x010fc60000400000 */
[----:B------:R-:W-:-:S05]  /*0c80*/  SHF.R.U32.HI R6, RZ, 0x6, R6 ;  /* 0x00000006ff067819 */ /* 0x000fca0000011606 */
[----:B------:R-:W-:Y:S02]  /*0c90*/  @P5 FMUL R26, R26, 0.25 ;  /* 0x3e8000001a1a5820 */ /* 0x000fe40000400000 */
[----:B------:R-:W-:Y:S01]  /*0ca0*/  @P6 FMUL R29, R29, 0.25 ;  /* 0x3e8000001d1d6820 */ /* 0x000fe20000400000 */
[----:B-1----:R-:W-:Y:S01]  /*0cb0*/  FMUL R5, R5, R24 ;  /* 0x0000001805057220 */ /* 0x002fe20000400000 */
[----:B------:R-:W1:Y:S01]  /*0cc0*/  MUFU.RCP R7, R26 ;  /* 0x0000001a00077308 */ /* 0x000e620000001000 */
[----:B------:R-:W-:-:S07]  /*0cd0*/  LOP3.LUT R6, R6, 0x2c, RZ, 0xc0, !PT ;  /* 0x0000002c06067812 */ /* 0x000fce00078ec0ff */
[----:B------:R-:W3:Y:S01]  /*0ce0*/  MUFU.RCP R24, R29 ;  /* 0x0000001d00187308 */ /* 0x000ee20000001000 */
[----:B0-----:R-:W-:Y:S02]  /*0cf0*/  VIADD R25, R6, UR4 ;  /* 0x0000000406197c36 */ /* 0x001fe40008000000 */
[----:B------:R-:W-:Y:S01]  /*0d00*/  @P5 FMUL R22, R22, 0.25 ;  /* 0x3e80000016165820 */ /* 0x000fe20000400000 */
[----:B--2---:R-:W-:-:S04]  /*0d10*/  @P6 FMUL R23, R23, 0.25 ;  /* 0x3e80000017176820 */ /* 0x004fc80000400000 */
[----:B-----5:R-:W0:Y:S01]  /*0d20*/  MUFU.SQRT R8, R8 ;  /* 0x0000000800087308 */ /* 0x020e220000002000 */
[----:B------:R-:W-:Y:S01]  /*0d30*/  LEA R28, R20, R25, 0x2 ;  /* 0x00000019141c7211 */ /* 0x000fe200078e10ff */
[----:B-1----:R-:W-:-:S04]  /*0d40*/  FMUL R6, R7, R22 ;  /* 0x0000001607067220 */ /* 0x002fc80000400000 */
[----:B------:R-:W1:Y:S02]  /*0d50*/  LDS R25, [R28+0x2000] ;  /* 0x002000001c197984 */ /* 0x000e640000000800 */
[----:B------:R-:W2:Y:S01]  /*0d60*/  MUFU.SQRT R9, R9 ;  /* 0x0000000900097308 */ /* 0x000ea20000002000 */
[----:B---3--:R-:W-:Y:S01]  /*0d70*/  FMUL R7, R24, R23 ;  /* 0x0000001718077220 */ /* 0x008fe20000400000 */
[----:B------:R-:W-:Y:S01]  /*0d80*/  LDS R27, [R28+0x2008] ;  /* 0x002008001c1b7984 */ /* 0x000fe20000000800 */
[----:B------:R-:W3:Y:S03]  /*0d90*/  LDC.64 R22, c[0x0][0x220] ;  /* 0x00008800ff167b82 */ /* 0x000ee60000000a00 */
[----:B------:R-:W4:Y:S01]  /*0da0*/  LDS R24, [R28+0x2004] ;  /* 0x002004001c187984 */ /* 0x000f220000000800 */
[----:B0-----:R-:W-:Y:S01]  /*0db0*/  FADD R26, R8, 1.00000001335143196e-10 ;  /* 0x2edbe6ff081a7421 */ /* 0x001fe20000000000 */
[----:B--2---:R-:W-:-:S04]  /*0dc0*/  FADD R29, R9, 1.00000001335143196e-10 ;  /* 0x2edbe6ff091d7421 */ /* 0x004fc80000000000 */
[----:B------:R-:W-:Y:S02]  /*0dd0*/  FSETP.GT.AND P4, PT, R26, 8.50705917302346158658e+37, PT ;  /* 0x7e8000001a00780b */ /* 0x000fe40003f84000 */
[----:B------:R-:W-:-:S11]  /*0de0*/  FSETP.GT.AND P5, PT, R29, 8.50705917302346158658e+37, PT ;  /* 0x7e8000001d00780b */ /* 0x000fd60003fa4000 */
[----:B------:R-:W-:Y:S02]  /*0df0*/  @P4 FMUL R26, R26, 0.25 ;  /* 0x3e8000001a1a4820 */ /* 0x000fe40000400000 */
[----:B------:R-:W-:Y:S02]  /*0e00*/  @P5 FMUL R29, R29, 0.25 ;  /* 0x3e8000001d1d5820 */ /* 0x000fe40000400000 */
[----:B------:R0:W2:Y:S08]  /*0e10*/  MUFU.RCP R8, R26 ;  /* 0x0000001a00087308 */ /* 0x0000b00000001000 */
[----:B------:R-:W5:Y:S01]  /*0e20*/  MUFU.RCP R9, R29 ;  /* 0x0000001d00097308 */ /* 0x000f620000001000 */
[----:B0-----:R-:W0:Y:S01]  /*0e30*/  LDS R26, [R28+0x200c] ;  /* 0x00200c001c1a7984 */ /* 0x001e220000000800 */
[----:B-1----:R-:W-:Y:S01]  /*0e40*/  @P4 FMUL R25, R25, 0.25 ;  /* 0x3e80000019194820 */ /* 0x002fe20000400000 */
[----:B----4-:R-:W-:-:S03]  /*0e50*/  @P5 FMUL R24, R24, 0.25 ;  /* 0x3e80000018185820 */ /* 0x010fc60000400000 */
[----:B--2---:R-:W-:Y:S02]  /*0e60*/  FMUL R8, R8, R25 ;  /* 0x0000001908087220 */ /* 0x004fe40000400000 */
[----:B------:R-:W1:Y:S01]  /*0e70*/  MUFU.SQRT R10, R10 ;  /* 0x0000000a000a7308 */ /* 0x000e620000002000 */
[----:B-----5:R-:W-:Y:S01]  /*0e80*/  FMUL R9, R9, R24 ;  /* 0x0000001809097220 */ /* 0x020fe20000400000 */
[----:B---3--:R-:W-:-:S06]  /*0e90*/  IMAD.WIDE R24, R21, 0x4, R22 ;  /* 0x0000000415187825 */ /* 0x008fcc00078e0216 */
[----:B------:R-:W2:Y:S01]  /*0ea0*/  MUFU.SQRT R11, R11 ;  /* 0x0000000b000b7308 */ /* 0x000ea20000002000 */
[----:B------:R-:W-:-:S04]  /*0eb0*/  LOP3.LUT R21, R20, 0xc00, RZ, 0xfc, !PT ;  /* 0x00000c0014157812 */ /* 0x000fc800078efcff */
[----:B------:R-:W-:-:S04]  /*0ec0*/  SHF.R.U32.HI R21, RZ, 0x6, R21 ;  /* 0x00000006ff157819 */ /* 0x000fc80000011615 */
[----:B------:R-:W-:Y:S01]  /*0ed0*/  LOP3.LUT R21, R21, 0x3c, RZ, 0xc0, !PT ;  /* 0x0000003c15157812 */ /* 0x000fe200078ec0ff */
[----:B------:R-:W-:Y:S01]  /*0ee0*/  MUFU.SQRT R16, R16 ;  /* 0x0000001000107308 */ /* 0x000fe20000002000 */
[----:B-1----:R-:W-:-:S03]  /*0ef0*/  FADD R10, R10, 1.00000001335143196e-10 ;  /* 0x2edbe6ff0a0a7421 */ /* 0x002fc60000000000 */
[----:B------:R-:W-:Y:S02]  /*0f00*/  VIADD R21, R21, UR4 ;  /* 0x0000000415157c36 */ /* 0x000fe40008000000 */
[----:B--2---:R-:W-:Y:S02]  /*0f10*/  FADD R11, R11, 1.00000001335143196e-10 ;  /* 0x2edbe6ff0b0b7421 */ /* 0x004fe40000000000 */
[----:B------:R-:W1:Y:S01]  /*0f20*/  MUFU.SQRT R17, R17 ;  /* 0x0000001100117308 */ /* 0x000e620000002000 */
[----:B------:R-:W-:Y:S01]  /*0f30*/  IMAD R21, R20, 0x4, R21 ;  /* 0x0000000414157824 */ /* 0x000fe200078e0215 */
[----:B------:R-:W-:-:S06]  /*0f40*/  FSETP.GT.AND P4, PT, R10, 8.50705917302346158658e+37, PT ;  /* 0x7e8000000a00780b */ /* 0x000fcc0003f84000 */
[----:B------:R-:W2:Y:S01]  /*0f50*/  MUFU.SQRT R19, R19 ;  /* 0x0000001300137308 */ /* 0x000ea20000002000 */
[----:B------:R-:W-:-:S07]  /*0f60*/  FSETP.GT.AND P5, PT, R11, 8.50705917302346158658e+37, PT ;  /* 0x7e8000000b00780b */ /* 0x000fce0003fa4000 */
[----:B------:R-:W3:Y:S01]  /*0f70*/  MUFU.SQRT R18, R18 ;  /* 0x0000001200127308 */ /* 0x000ee20000002000 */
[----:B------:R4:W-:Y:S04]  /*0f80*/  @P3 STG.E.128 desc[UR6][R24.64], R12 ;  /* 0x0000000c18003986 */ /* 0x0009e8000c101d06 */
[----:B------:R-:W5:Y:S04]  /*0f90*/  LDS R12, [R21+0x3000] ;  /* 0x00300000150c7984 */ /* 0x000f680000000800 */
[----:B------:R-:W5:Y:S04]  /*0fa0*/  LDS R13, [R21+0x3004] ;  /* 0x00300400150d7984 */ /* 0x000f680000000800 */
[----:B------:R-:W5:Y:S04]  /*0fb0*/  LDS R14, [R21+0x3008] ;  /* 0x00300800150e7984 */ /* 0x000f680000000800 */
[----:B------:R0:W5:Y:S01]  /*0fc0*/  LDS R15, [R21+0x300c] ;  /* 0x00300c00150f7984 */ /* 0x0001620000000800 */
[----:B-1----:R-:W-:Y:S01]  /*0fd0*/  FADD R20, R17, 1.00000001335143196e-10 ;  /* 0x2edbe6ff11147421 */ /* 0x002fe20000000000 */
[----:B----4-:R-:W-:Y:S01]  /*0fe0*/  FADD R25, R16, 1.00000001335143196e-10 ;  /* 0x2edbe6ff10197421 */ /* 0x010fe20000000000 */
[----:B--2---:R-:W-:Y:S01]  /*0ff0*/  FADD R24, R19, 1.00000001335143196e-10 ;  /* 0x2edbe6ff13187421 */ /* 0x004fe20000000000 */
[----:B---3--:R-:W-:Y:S01]  /*1000*/  FADD R28, R18, 1.00000001335143196e-10 ;  /* 0x2edbe6ff121c7421 */ /* 0x008fe20000000000 */
[----:B------:R-:W-:Y:S01]  /*1010*/  @P4 FMUL R10, R10, 0.25 ;  /* 0x3e8000000a0a4820 */ /* 0x000fe20000400000 */
[----:B------:R-:W-:Y:S01]  /*1020*/  @P4 FMUL R27, R27, 0.25 ;  /* 0x3e8000001b1b4820 */ /* 0x000fe20000400000 */
[----:B------:R-:W-:Y:S01]  /*1030*/  FSETP.GT.AND P3, PT, R25, 8.50705917302346158658e+37, PT ;  /* 0x7e8000001900780b */ /* 0x000fe20003f64000 */
[----:B------:R-:W-:Y:S01]  /*1040*/  @P5 FMUL R11, R11, 0.25 ;  /* 0x3e8000000b0b5820 */ /* 0x000fe20000400000 */
[----:B------:R-:W-:Y:S01]  /*1050*/  FSETP.GT.AND P4, PT, R20, 8.50705917302346158658e+37, PT ;  /* 0x7e8000001400780b */ /* 0x000fe20003f84000 */
[----:B0-----:R-:W-:Y:S01]  /*1060*/  @P5 FMUL R26, R26, 0.25 ;  /* 0x3e8000001a1a5820 */ /* 0x001fe20000400000 */
[----:B------:R-:W-:-:S02]  /*1070*/  FSETP.GT.AND P6, PT, R24, 8.50705917302346158658e+37, PT ;  /* 0x7e8000001800780b */ /* 0x000fc40003fc4000 */
[----:B------:R-:W-:Y:S01]  /*1080*/  FSETP.GT.AND P5, PT, R28, 8.50705917302346158658e+37, PT ;  /* 0x7e8000001c00780b */ /* 0x000fe20003fa4000 */
[----:B------:R-:W0:Y:S06]  /*1090*/  MUFU.RCP R10, R10 ;  /* 0x0000000a000a7308 */ /* 0x000e2c0000001000 */
[----:B------:R-:W-:Y:S02]  /*10a0*/  @P3 FMUL R25, R25, 0.25 ;  /* 0x3e80000019193820 */ /* 0x000fe40000400000 */
[----:B------:R-:W1:Y:S01]  /*10b0*/  MUFU.RCP R11, R11 ;  /* 0x0000000b000b7308 */ /* 0x000e620000001000 */
[----:B------:R-:W-:Y:S01]  /*10c0*/  @P4 FMUL R20, R20, 0.25 ;  /* 0x3e80000014144820 */ /* 0x000fe20000400000 */
[----:B------:R-:W-:-:S02]  /*10d0*/  @P6 FMUL R24, R24, 0.25 ;  /* 0x3e80000018186820 */ /* 0x000fc40000400000 */
[----:B------:R-:W-:-:S04]  /*10e0*/  @P5 FMUL R28, R28, 0.25 ;  /* 0x3e8000001c1c5820 */ /* 0x000fc80000400000 */
[----:B------:R-:W2:Y:S01]  /*10f0*/  MUFU.RCP R25, R25 ;  /* 0x0000001900197308 */ /* 0x000ea20000001000 */
[----:B------:R-:W-:-:S07]  /*1100*/  IMAD.WIDE R16, R0, 0x4, R22 ;  /* 0x0000000400107825 */ /* 0x000fce00078e0216 */
[----:B------:R-:W3:Y:S01]  /*1110*/  MUFU.RCP R20, R20 ;  /* 0x0000001400147308 */ /* 0x000ee20000001000 */
[----:B0-----:R-:W-:-:S07]  /*1120*/  FMUL R10, R10, R27 ;  /* 0x0000001b0a0a7220 */ /* 0x001fce0000400000 */
[----:B------:R-:W0:Y:S01]  /*1130*/  MUFU.RCP R21, R28 ;  /* 0x0000001c00157308 */ /* 0x000e220000001000 */
[----:B-1----:R-:W-:-:S07]  /*1140*/  FMUL R11, R11, R26 ;  /* 0x0000001a0b0b7220 */ /* 0x002fce0000400000 */
[----:B------:R-:W1:Y:S01]  /*1150*/  MUFU.RCP R24, R24 ;  /* 0x0000001800187308 */ /* 0x000e620000001000 */
[--C-:B------:R-:W-:Y:S01]  /*1160*/  IMAD.WIDE R18, R2, 0x4, R22.reuse ;  /* 0x0000000402127825 */ /* 0x100fe200078e0216 */
[----:B------:R4:W-:Y:S03]  /*1170*/  @P1 STG.E.128 desc[UR6][R16.64], R4 ;  /* 0x0000000410001986 */ /* 0x0009e6000c101d06 */
[----:B-----5:R-:W-:Y:S01]  /*1180*/  @P3 FMUL R12, R12, 0.25 ;  /* 0x3e8000000c0c3820 */ /* 0x020fe20000400000 */
[----:B------:R-:W-:Y:S01]  /*1190*/  @P4 FMUL R13, R13, 0.25 ;  /* 0x3e8000000d0d4820 */ /* 0x000fe20000400000 */
[----:B------:R-:W-:Y:S01]  /*11a0*/  @P5 FMUL R14, R14, 0.25 ;  /* 0x3e8000000e0e5820 */ /* 0x000fe20000400000 */
[----:B------:R-:W-:Y:S01]  /*11b0*/  @P6 FMUL R15, R15, 0.25 ;  /* 0x3e8000000f0f6820 */ /* 0x000fe20000400000 */
[----:B------:R4:W-:Y:S01]  /*11c0*/  @P2 STG.E.128 desc[UR6][R18.64], R8 ;  /* 0x0000000812002986 */ /* 0x0009e2000c101d06 */
[----:B------:R-:W-:-:S04]  /*11d0*/  IMAD.WIDE R22, R3, 0x4, R22 ;  /* 0x0000000403167825 */ /* 0x000fc800078e0216 */
[----:B--2---:R-:W-:Y:S01]  /*11e0*/  FMUL R12, R25, R12 ;  /* 0x0000000c190c7220 */ /* 0x004fe20000400000 */
[----:B---3--:R-:W-:Y:S01]  /*11f0*/  FMUL R13, R20, R13 ;  /* 0x0000000d140d7220 */ /* 0x008fe20000400000 */
[----:B0-----:R-:W-:Y:S01]  /*1200*/  FMUL R14, R21, R14 ;  /* 0x0000000e150e7220 */ /* 0x001fe20000400000 */
[----:B-1----:R-:W-:Y:S01]  /*1210*/  FMUL R15, R24, R15 ;  /* 0x0000000f180f7220 */ /* 0x002fe20000400000 */
[----:B------:R-:W-:Y:S06]  /*1220*/  @!P0 EXIT ;  /* 0x000000000000894d */ /* 0x000fec0003800000 */
[----:B------:R-:W-:Y:S01]  /*1230*/  STG.E.128 desc[UR6][R22.64], R12 ;  /* 0x0000000c16007986 */ /* 0x000fe2000c101d06 */
[----:B------:R-:W-:Y:S05]  /*1240*/  EXIT ;  /* 0x000000000000794d */ /* 0x000fea0003800000 */
.L_x_0:
[----:B------:R-:W-:-:S00]  /*1250*/  BRA `(.L_x_0) ;  /* 0xfffffffc00fc7947 */ /* 0x000fc0000383ffff */
[----:B------:R-:W-:-:S00]  /*1260*/  NOP ;  /* 0x0000000000007918 */ /* 0x000fc00000000000 */
        /* <DEDUP_REMOVED lines=9> */
.L_x_1:


//--------------------- .nv.global.init           --------------------------
	.section	.nv.global.init,"aw",@progbits
.nv.global.init:
	.type		_$_str,@object
	.size		_$_str,(_$_str_$_2 - _$_str)
_$_str:
        /*0000*/ 	.byte	0x5f, 0x5f, 0x43, 0x55, 0x44, 0x41, 0x5f, 0x46, 0x54, 0x5a, 0x00
	.type		_$_str_$_2,@object
	.size		_$_str_$_2,(.L_1 - _$_str_$_2)
_$_str_$_2:
        /*000b*/ 	.byte	0x5f, 0x5f, 0x43, 0x55, 0x44, 0x41, 0x5f, 0x50, 0x52, 0x45, 0x43, 0x5f, 0x53, 0x51, 0x52, 0x54
        /*001b*/ 	.byte	0x00
.L_1:


//--------------------- .nv.shared.triton_poi_fused_add_div_sqrt_13 --------------------------
	.section	.nv.shared.triton_poi_fused_add_div_sqrt_13,"aw",@nobits
	.sectionflags	@""
	.align	16
	.zero		1024


//--------------------- .nv.constant0.triton_poi_fused_add_div_sqrt_13 --------------------------
	.section	.nv.constant0.triton_poi_fused_add_div_sqrt_13,"a",@progbits
	.sectionflags	@""
	.align	4
.nv.constant0.triton_poi_fused_add_div_sqrt_13:
	.zero		560
